//
// Generated by NVIDIA NVVM Compiler
//
// Compiler Build ID: CL-36424714
// Cuda compilation tools, release 13.0, V13.0.88
// Based on NVVM 20.0.0
//

.version 9.0
.target sm_100
.address_size 64

	// .globl	_Z11convolutionPiii
.const .align 4 .b8 array[400];
.const .align 4 .b8 filter[80];

.visible .entry _Z11convolutionPiii(
	.param .u64 .ptr .align 1 _Z11convolutionPiii_param_0,
	.param .u32 _Z11convolutionPiii_param_1,
	.param .u32 _Z11convolutionPiii_param_2
)
{
	.reg .pred 	%p<2>;
	.reg .b32 	%r<12>;
	.reg .b64 	%rd<11>;

	ld.param.u64 	%rd1, [_Z11convolutionPiii_param_0];
	ld.param.u32 	%r4, [_Z11convolutionPiii_param_1];
	ld.param.u32 	%r5, [_Z11convolutionPiii_param_2];
	mov.u32 	%r1, %tid.x;
	mov.u32 	%r2, %tid.y;
	not.b32 	%r6, %r2;
	add.s32 	%r7, %r1, %r6;
	add.s32 	%r3, %r7, %r5;
	setp.ge.s32 	%p1, %r3, %r4;
	@%p1 bra 	$L__BB0_2;
	cvta.to.global.u64 	%rd2, %rd1;
	mul.wide.s32 	%rd3, %r3, 4;
	add.s64 	%rd4, %rd2, %rd3;
	mul.wide.u32 	%rd5, %r1, 4;
	mov.u64 	%rd6, array;
	add.s64 	%rd7, %rd6, %rd5;
	ld.const.u32 	%r8, [%rd7];
	mul.wide.u32 	%rd8, %r2, 4;
	mov.u64 	%rd9, filter;
	add.s64 	%rd10, %rd9, %rd8;
	ld.const.u32 	%r9, [%rd10];
	mul.lo.s32 	%r10, %r9, %r8;
	atom.global.add.u32 	%r11, [%rd4], %r10;
$L__BB0_2:
	ret;

}


// ===== COMPILED SASS (sm_100) =====

	.target	sm_100

	.elftype	@"ET_EXEC"


//--------------------- .note.nv.tkinfo           --------------------------
	.section	.note.nv.tkinfo,"",@"SHT_NOTE"
	.sectionflags	@"SHF_NOTE_NV_TKINFO"
	.tkinfo
        /*0018*/ 	.word	0x00000002
        /*0030*/ 	.string	""
        /*0030*/ 	.string	"ptxas"
        /*0030*/ 	.string	"Cuda compilation tools, release 13.0, V13.0.88"
        /*0030*/ 	.string	"Build cuda_13.0.r13.0/compiler.36424714_0"
        /*0030*/ 	.string	"-arch sm_100 -m 64 "



//--------------------- .note.nv.cuinfo           --------------------------
	.section	.note.nv.cuinfo,"",@"SHT_NOTE"
	.sectionflags	@"SHF_NOTE_NV_CUINFO"
        /*0018*/ 	.short	0x0002
        /*001a*/ 	.short	0x0064
        /*001c*/ 	.short	0x0082
	.zero		2


//--------------------- .nv.info                  --------------------------
	.section	.nv.info,"",@"SHT_CUDA_INFO"
	.align	4


	//----- nvinfo : EIATTR_REGCOUNT
	.align		4
        /*0000*/ 	.byte	0x04, 0x2f
        /*0002*/ 	.short	(.L_3 - .L_2)
	.align		4
.L_2:
        /*0004*/ 	.word	index@(_Z11convolutionPiii)
        /*0008*/ 	.word	0x0000000a


	//----- nvinfo : EIATTR_FRAME_SIZE
	.align		4
.L_3:
        /*000c*/ 	.byte	0x04, 0x11
        /*000e*/ 	.short	(.L_5 - .L_4)
	.align		4
.L_4:
        /*0010*/ 	.word	index@(_Z11convolutionPiii)
        /*0014*/ 	.word	0x00000000


	//----- nvinfo : EIATTR_MIN_STACK_SIZE
	.align		4
.L_5:
        /*0018*/ 	.byte	0x04, 0x12
        /*001a*/ 	.short	(.L_7 - .L_6)
	.align		4
.L_6:
        /*001c*/ 	.word	index@(_Z11convolutionPiii)
        /*0020*/ 	.word	0x00000000
.L_7:


//--------------------- .nv.compat                --------------------------
	.section	.nv.compat,"",@"SHT_CUDA_COMPAT_INFO"
	.align	4
        /*0000*/ 	.byte	0x02, 0x09, 0x00, 0x00, 0x02, 0x02, 0x01, 0x00, 0x02, 0x05, 0x05, 0x00, 0x03, 0x07, 0x01, 0x01
        /*0010*/ 	.byte	0x02, 0x03, 0x00, 0x00, 0x02, 0x06, 0x01, 0x00, 0x04, 0x0b, 0x08, 0x00, 0x09, 0x00, 0x00, 0x00
        /*0020*/ 	.byte	0x00, 0x00, 0x00, 0x00


//--------------------- .nv.info._Z11convolutionPiii --------------------------
	.section	.nv.info._Z11convolutionPiii,"",@"SHT_CUDA_INFO"
	.sectionflags	@""
	.align	4


	//----- nvinfo : EIATTR_CUDA_API_VERSION
	.align		4
        /*0000*/ 	.byte	0x04, 0x37
        /*0002*/ 	.short	(.L_9 - .L_8)
.L_8:
        /*0004*/ 	.word	0x00000082


	//----- nvinfo : EIATTR_KPARAM_INFO
	.align		4
.L_9:
        /*0008*/ 	.byte	0x04, 0x17
        /*000a*/ 	.short	(.L_11 - .L_10)
.L_10:
        /*000c*/ 	.word	0x00000000
        /*0010*/ 	.short	0x0002
        /*0012*/ 	.short	0x000c
        /*0014*/ 	.byte	0x00, 0xf0, 0x11, 0x00


	//----- nvinfo : EIATTR_KPARAM_INFO
	.align		4
.L_11:
        /*0018*/ 	.byte	0x04, 0x17
        /*001a*/ 	.short	(.L_13 - .L_12)
.L_12:
        /*001c*/ 	.word	0x00000000
        /*0020*/ 	.short	0x0001
        /*0022*/ 	.short	0x0008
        /*0024*/ 	.byte	0x00, 0xf0, 0x11, 0x00


	//----- nvinfo : EIATTR_KPARAM_INFO
	.align		4
.L_13:
        /*0028*/ 	.byte	0x04, 0x17
        /*002a*/ 	.short	(.L_15 - .L_14)
.L_14:
        /*002c*/ 	.word	0x00000000
        /*0030*/ 	.short	0x0000
        /*0032*/ 	.short	0x0000
        /*0034*/ 	.byte	0x00, 0xf5, 0x21, 0x00


	//----- nvinfo : EIATTR_SPARSE_MMA_MASK
	.align		4
.L_15:
        /*0038*/ 	.byte	0x03, 0x50
        /*003a*/ 	.short	0x0000


	//----- nvinfo : EIATTR_MAXREG_COUNT
	.align		4
        /*003c*/ 	.byte	0x03, 0x1b
        /*003e*/ 	.short	0x00ff


	//----- nvinfo : EIATTR_MERCURY_ISA_VERSION
	.align		4
        /*0040*/ 	.byte	0x03, 0x5f
        /*0042*/ 	.short	0x0101


	//----- nvinfo : EIATTR_VRC_CTA_INIT_COUNT
	.align		4
        /*0044*/ 	.byte	0x02, 0x4a
	.zero		1
	.zero		1


	//----- nvinfo : EIATTR_EXIT_INSTR_OFFSETS
	.align		4
        /*0048*/ 	.byte	0x04, 0x1c
        /*004a*/ 	.short	(.L_17 - .L_16)


	//   ....[0]....
.L_16:
        /*004c*/ 	.word	0x00000070


	//   ....[1]....
        /*0050*/ 	.word	0x00000120


	//----- nvinfo : EIATTR_CBANK_PARAM_SIZE
	.align		4
.L_17:
        /*0054*/ 	.byte	0x03, 0x19
        /*0056*/ 	.short	0x0010


	//----- nvinfo : EIATTR_PARAM_CBANK
	.align		4
        /*0058*/ 	.byte	0x04, 0x0a
        /*005a*/ 	.short	(.L_19 - .L_18)
	.align		4
.L_18:
        /*005c*/ 	.word	index@(.nv.constant0._Z11convolutionPiii)
        /*0060*/ 	.short	0x0380
        /*0062*/ 	.short	0x0010


	//----- nvinfo : EIATTR_SW_WAR
	.align		4
.L_19:
        /*0064*/ 	.byte	0x04, 0x36
        /*0066*/ 	.short	(.L_21 - .L_20)
.L_20:
        /*0068*/ 	.word	0x00000008
.L_21:


//--------------------- .nv.callgraph             --------------------------
	.section	.nv.callgraph,"",@"SHT_CUDA_CALLGRAPH"
	.align	4
	.sectionentsize	8
	.align		4
        /*0000*/ 	.word	0x00000000
	.align		4
        /*0004*/ 	.word	0xffffffff
	.align		4
        /*0008*/ 	.word	0x00000000
	.align		4
        /*000c*/ 	.word	0xfffffffe
	.align		4
        /*0010*/ 	.word	0x00000000
	.align		4
        /*0014*/ 	.word	0xfffffffd
	.align		4
        /*0018*/ 	.word	0x00000000
	.align		4
        /*001c*/ 	.word	0xfffffffc


//--------------------- .nv.constant3             --------------------------
	.section	.nv.constant3,"a",@progbits
	.align	4
.nv.constant3:
	.type		array,@object
	.size		array,(filter - array)
array:
	.zero		400
	.type		filter,@object
	.size		filter,(.L_1 - filter)
filter:
	.zero		80
.L_1:


//--------------------- .text._Z11convolutionPiii --------------------------
	.section	.text._Z11convolutionPiii,"ax",@progbits
	.align	128
        .global         _Z11convolutionPiii
        .type           _Z11convolutionPiii,@function
        .size           _Z11convolutionPiii,(.L_x_1 - _Z11convolutionPiii)
        .other          _Z11convolutionPiii,@"STO_CUDA_ENTRY STV_DEFAULT"
_Z11convolutionPiii:
.text._Z11convolutionPiii:
[----:B------:R-:W-:Y:S01]  /*0000*/  LDC R1, c[0x0][0x37c] ;  /* 0x0000df00ff017b82 */ /* 0x000fe20000000800 */
[----:B------:R-:W0:Y:S01]  /*0010*/  S2R R4, SR_TID.Y ;  /* 0x0000000000047919 */ /* 0x000e220000002200 */
[----:B------:R-:W1:Y:S01]  /*0020*/  LDCU.64 UR4, c[0x0][0x388] ;  /* 0x00007100ff0477ac */ /* 0x000e620008000a00 */
[----:B------:R-:W1:Y:S01]  /*0030*/  S2R R3, SR_TID.X ;  /* 0x0000000000037919 */ /* 0x000e620000002100 */
[----:B0-----:R-:W-:-:S04]  /*0040*/  LOP3.LUT R0, RZ, R4, RZ, 0x33, !PT ;  /* 0x00000004ff007212 */ /* 0x001fc800078e33ff */
[----:B-1----:R-:W-:-:S04]  /*0050*/  IADD3 R5, PT, PT, R3, UR5, R0 ;  /* 0x0000000503057c10 */ /* 0x002fc8000fffe000 */
[----:B------:R-:W-:-:S13]  /*0060*/  ISETP.GE.AND P0, PT, R5, UR4, PT ;  /* 0x0000000405007c0c */ /* 0x000fda000bf06270 */
[----:B------:R-:W-:Y:S05]  /*0070*/  @P0 EXIT ;  /* 0x000000000000094d */ /* 0x000fea0003800000 */
[----:B------:R-:W-:Y:S01]  /*0080*/  UMOV UR4, 0x190 ;  /* 0x0000019000047882 */ /* 0x000fe20000000000 */
[----:B------:R-:W-:Y:S01]  /*0090*/  IMAD.SHL.U32 R0, R3, 0x4, RZ ;  /* 0x0000000403007824 */ /* 0x000fe200078e00ff */
[----:B------:R-:W-:Y:S01]  /*00a0*/  LEA R4, R4, UR4, 0x2 ;  /* 0x0000000404047c11 */ /* 0x000fe2000f8e10ff */
[----:B------:R-:W0:Y:S01]  /*00b0*/  LDC.64 R2, c[0x0][0x380] ;  /* 0x0000e000ff027b82 */ /* 0x000e220000000a00 */
[----:B------:R-:W1:Y:S07]  /*00c0*/  LDCU.64 UR4, c[0x0][0x358] ;  /* 0x00006b00ff0477ac */ /* 0x000e6e0008000a00 */
[----:B------:R-:W2:Y:S08]  /*00d0*/  LDC R0, c[0x3][R0] ;  /* 0x00c0000000007b82 */ /* 0x000eb00000000800 */
[----:B------:R-:W2:Y:S01]  /*00e0*/  LDC R7, c[0x3][R4] ;  /* 0x00c0000004077b82 */ /* 0x000ea20000000800 */
[----:B0-----:R-:W-:-:S04]  /*00f0*/  IMAD.WIDE R2, R5, 0x4, R2 ;  /* 0x0000000405027825 */ /* 0x001fc800078e0202 */
[----:B--2---:R-:W-:-:S05]  /*0100*/  IMAD R7, R0, R7, RZ ;  /* 0x0000000700077224 */ /* 0x004fca00078e02ff */
[----:B-1----:R-:W-:Y:S01]  /*0110*/  REDG.E.ADD.STRONG.GPU desc[UR4][R2.64], R7 ;  /* 0x000000070200798e */ /* 0x002fe2000c12e104 */
[----:B------:R-:W-:Y:S05]  /*0120*/  EXIT ;  /* 0x000000000000794d */ /* 0x000fea0003800000 */
.L_x_0:
[----:B------:R-:W-:-:S00]  /*0130*/  BRA `(.L_x_0) ;  /* 0xfffffffc00fc7947 */ /* 0x000fc0000383ffff */
[----:B------:R-:W-:-:S00]  /*0140*/  NOP ;  /* 0x0000000000007918 */ /* 0x000fc00000000000 */
        /* <DEDUP_REMOVED lines=11> */
.L_x_1:


//--------------------- .nv.shared.reserved.0     --------------------------
	.section	.nv.shared.reserved.0,"aw",@nobits
	.weak		__nv_reservedSMEM_offset_0_alias
	.size		__nv_reservedSMEM_offset_0_alias, 0, 64
	.other		__nv_reservedSMEM_offset_0_alias,@"STO_CUDA_RESERVED_SHARED STV_DEFAULT"
__nv_reservedSMEM_offset_0_alias:
	.zero		0
	.zero		64


//--------------------- .nv.constant0._Z11convolutionPiii --------------------------
	.section	.nv.constant0._Z11convolutionPiii,"a",@progbits
	.sectionflags	@""
	.align	4
.nv.constant0._Z11convolutionPiii:
	.zero		912


//--------------------- SYMBOLS --------------------------

	.type		.nv.reservedSmem.offset0,@object
	.size		.nv.reservedSmem.offset0,0x4
